	.headerflags	@"EF_CUDA_TEXMODE_UNIFIED EF_CUDA_64BIT_ADDRESS EF_CUDA_ACCELERATORS EF_CUDA_SM90 EF_CUDA_VIRTUAL_SM(EF_CUDA_SM90)"
	.elftype	@"ET_EXEC"


//--------------------- .nv.info                  --------------------------
	.section	.nv.info,"",@"SHT_CUDA_INFO"
	.align	4


	//----- nvinfo : EIATTR_REGCOUNT
	.align		4
        /*0000*/ 	.byte	0x04, 0x2f
        /*0002*/ 	.short	(.L_1 - .L_0)
	.align		4
.L_0:
        /*0004*/ 	.word	index@(triton_poi_fused_convolution_22)
        /*0008*/ 	.word	0x00000020


	//----- nvinfo : EIATTR_MIN_STACK_SIZE
	.align		4
.L_1:
        /*000c*/ 	.byte	0x04, 0x12
        /*000e*/ 	.short	(.L_3 - .L_2)
	.align		4
.L_2:
        /*0010*/ 	.word	index@(triton_poi_fused_convolution_22)
        /*0014*/ 	.word	0x00000000


	//----- nvinfo : EIATTR_FRAME_SIZE
	.align		4
.L_3:
        /*0018*/ 	.byte	0x04, 0x11
        /*001a*/ 	.short	(.L_5 - .L_4)
	.align		4
.L_4:
        /*001c*/ 	.word	index@(triton_poi_fused_convolution_22)
        /*0020*/ 	.word	0x00000000


	//----- nvinfo : EIATTR_MIN_STACK_SIZE
	.align		4
.L_5:
        /*0024*/ 	.byte	0x04, 0x12
        /*0026*/ 	.short	(.L_7 - .L_6)
	.align		4
.L_6:
        /*0028*/ 	.word	index@(triton_poi_fused_convolution_22)
        /*002c*/ 	.word	0x00000000
.L_7:


//--------------------- .nv.info.triton_poi_fused_convolution_22 --------------------------
	.section	.nv.info.triton_poi_fused_convolution_22,"",@"SHT_CUDA_INFO"
	.sectionflags	@""
	.align	4


	//----- nvinfo : EIATTR_CUDA_API_VERSION
	.align		4
        /*0000*/ 	.byte	0x04, 0x37
        /*0002*/ 	.short	(.L_9 - .L_8)
.L_8:
        /*0004*/ 	.word	0x0000007c


	//----- nvinfo : EIATTR_KPARAM_INFO
	.align		4
.L_9:
        /*0008*/ 	.byte	0x04, 0x17
        /*000a*/ 	.short	(.L_11 - .L_10)
.L_10:
        /*000c*/ 	.word	0x00000000
        /*0010*/ 	.short	0x0004
        /*0012*/ 	.short	0x001c
        /*0014*/ 	.byte	0x00, 0xf0, 0x11, 0x00


	//----- nvinfo : EIATTR_KPARAM_INFO
	.align		4
.L_11:
        /*0018*/ 	.byte	0x04, 0x17
        /*001a*/ 	.short	(.L_13 - .L_12)
.L_12:
        /*001c*/ 	.word	0x00000000
        /*0020*/ 	.short	0x0003
        /*0022*/ 	.short	0x0018
        /*0024*/ 	.byte	0x00, 0xf0, 0x11, 0x00


	//----- nvinfo : EIATTR_KPARAM_INFO
	.align		4
.L_13:
        /*0028*/ 	.byte	0x04, 0x17
        /*002a*/ 	.short	(.L_15 - .L_14)
.L_14:
        /*002c*/ 	.word	0x00000000
        /*0030*/ 	.short	0x0002
        /*0032*/ 	.short	0x0010
        /*0034*/ 	.byte	0x00, 0xf4, 0x21, 0x00


	//----- nvinfo : EIATTR_KPARAM_INFO
	.align		4
.L_15:
        /*0038*/ 	.byte	0x04, 0x17
        /*003a*/ 	.short	(.L_17 - .L_16)
.L_16:
        /*003c*/ 	.word	0x00000000
        /*0040*/ 	.short	0x0001
        /*0042*/ 	.short	0x0008
        /*0044*/ 	.byte	0x00, 0xf4, 0x21, 0x00


	//----- nvinfo : EIATTR_KPARAM_INFO
	.align		4
.L_17:
        /*0048*/ 	.byte	0x04, 0x17
        /*004a*/ 	.short	(.L_19 - .L_18)
.L_18:
        /*004c*/ 	.word	0x00000000
        /*0050*/ 	.short	0x0000
        /*0052*/ 	.short	0x0000
        /*0054*/ 	.byte	0x00, 0xf4, 0x21, 0x00


	//----- nvinfo : EIATTR_SPARSE_MMA_MASK
	.align		4
.L_19:
        /*0058*/ 	.byte	0x03, 0x50
        /*005a*/ 	.short	0x0000


	//----- nvinfo : EIATTR_MAXREG_COUNT
	.align		4
        /*005c*/ 	.byte	0x03, 0x1b
        /*005e*/ 	.short	0x00ff


	//----- nvinfo : EIATTR_EXIT_INSTR_OFFSETS
	.align		4
        /*0060*/ 	.byte	0x04, 0x1c
        /*0062*/ 	.short	(.L_21 - .L_20)


	//   ....[0]....
.L_20:
        /*0064*/ 	.word	0x00000c80


	//   ....[1]....
        /*0068*/ 	.word	0x00000ca0


	//----- nvinfo : EIATTR_REQNTID
	.align		4
.L_21:
        /*006c*/ 	.byte	0x04, 0x10
        /*006e*/ 	.short	(.L_23 - .L_22)
.L_22:
        /*0070*/ 	.word	0x00000100
        /*0074*/ 	.word	0x00000001
        /*0078*/ 	.word	0x00000001


	//----- nvinfo : EIATTR_CBANK_PARAM_SIZE
	.align		4
.L_23:
        /*007c*/ 	.byte	0x03, 0x19
        /*007e*/ 	.short	0x0020


	//----- nvinfo : EIATTR_PARAM_CBANK
	.align		4
        /*0080*/ 	.byte	0x04, 0x0a
        /*0082*/ 	.short	(.L_25 - .L_24)
	.align		4
.L_24:
        /*0084*/ 	.word	index@(.nv.constant0.triton_poi_fused_convolution_22)
        /*0088*/ 	.short	0x0210
        /*008a*/ 	.short	0x0020


	//----- nvinfo : EIATTR_SW_WAR
	.align		4
.L_25:
        /*008c*/ 	.byte	0x04, 0x36
        /*008e*/ 	.short	(.L_27 - .L_26)
.L_26:
        /*0090*/ 	.word	0x00000008
.L_27:


//--------------------- .nv.callgraph             --------------------------
	.section	.nv.callgraph,"",@"SHT_CUDA_CALLGRAPH"
	.align	4
	.sectionentsize	8
	.align		4
        /*0000*/ 	.word	0x00000000
	.align		4
        /*0004*/ 	.word	0xffffffff
	.align		4
        /*0008*/ 	.word	0x00000000
	.align		4
        /*000c*/ 	.word	0xfffffffe
	.align		4
        /*0010*/ 	.word	0x00000000
	.align		4
        /*0014*/ 	.word	0xfffffffd
	.align		4
        /*0018*/ 	.word	0x00000000
	.align		4
        /*001c*/ 	.word	0xfffffffc


//--------------------- .text.triton_poi_fused_convolution_22 --------------------------
	.section	.text.triton_poi_fused_convolution_22,"ax",@progbits
	.sectionflags	@"SHF_BARRIERS=1"
	.align	128
        .global         triton_poi_fused_convolution_22
        .type           triton_poi_fused_convolution_22,@function
        .size           triton_poi_fused_convolution_22,(.L_x_1 - triton_poi_fused_convolution_22)
        .other          triton_poi_fused_convolution_22,@"STO_CUDA_ENTRY STV_DEFAULT"
triton_poi_fused_convolution_22:
.text.triton_poi_fused_convolution_22:
[----:B------:R-:W0:Y:S01]  /*0000*/  LDC R1, c[0x0][0x28] ;  /* 0x00000a00ff017b82 */ /* 0x000e220000000800 */
[----:B------:R-:W1:Y:S07]  /*0010*/  S2R R3, SR_TID.X ;  /* 0x0000000000037919 */ /* 0x000e6e0000002100 */
[----:B------:R-:W2:Y:S01]  /*0020*/  S2UR UR4, SR_CTAID.Y ;  /* 0x00000000000479c3 */ /* 0x000ea20000002600 */
[----:B------:R-:W-:Y:S01]  /*0030*/  ULDC.64 UR6, c[0x0][0x208] ;  /* 0x0000820000067ab9 */ /* 0x000fe20000000a00 */
[----:B------:R-:W-:Y:S01]  /*0040*/  CS2R R24, SRZ ;  /* 0x0000000000187805 */ /* 0x000fe2000001ff00 */
[----:B------:R-:W2:Y:S01]  /*0050*/  S2R R4, SR_CTAID.Z ;  /* 0x0000000000047919 */ /* 0x000ea20000002700 */
[----:B------:R-:W3:Y:S04]  /*0060*/  S2R R2, SR_CTAID.X ;  /* 0x0000000000027919 */ /* 0x000ee80000002500 */
[----:B------:R-:W2:Y:S08]  /*0070*/  LDC R5, c[0x0][0x10] ;  /* 0x00000400ff057b82 */ /* 0x000eb00000000800 */
[----:B------:R-:W4:Y:S01]  /*0080*/  LDC.64 R12, c[0x0][0x210] ;  /* 0x00008400ff0c7b82 */ /* 0x000f220000000a00 */
[----:B-1----:R-:W-:Y:S01]  /*0090*/  SHF.R.U32.HI R0, RZ, 0x4, R3 ;  /* 0x00000004ff007819 */ /* 0x002fe20000011603 */
[----:B--2---:R-:W-:-:S03]  /*00a0*/  IMAD R4, R4, R5, UR4 ;  /* 0x0000000404047e24 */ /* 0x004fc6000f8e0205 */
[----:B------:R-:W-:Y:S01]  /*00b0*/  SGXT.U32 R5, R0, 0x4 ;  /* 0x000000040005781a */ /* 0x000fe20000000000 */
[----:B---3--:R-:W-:-:S03]  /*00c0*/  IMAD.SHL.U32 R2, R2, 0x10, RZ ;  /* 0x0000001002027824 */ /* 0x008fc600078e00ff */
[----:B------:R-:W-:Y:S02]  /*00d0*/  PRMT R5, R5, 0x6540, R4 ;  /* 0x0000654005057816 */ /* 0x000fe40000000004 */
[----:B------:R-:W-:Y:S02]  /*00e0*/  LOP3.LUT R0, R2, 0xf, R3, 0xf8, !PT ;  /* 0x0000000f02007812 */ /* 0x000fe400078ef803 */
[C---:B------:R-:W-:Y:S02]  /*00f0*/  LOP3.LUT R6, R5.reuse, 0x10, RZ, 0xfc, !PT ;  /* 0x0000001005067812 */ /* 0x040fe400078efcff */
[----:B------:R-:W-:Y:S01]  /*0100*/  ISETP.GE.AND P0, PT, R0, 0x9, PT ;  /* 0x000000090000780c */ /* 0x000fe20003f06270 */
[C---:B------:R-:W-:Y:S01]  /*0110*/  IMAD R29, R5.reuse, 0x9, R0 ;  /* 0x00000009051d7824 */ /* 0x040fe200078e0200 */
[----:B------:R-:W-:Y:S01]  /*0120*/  LOP3.LUT R7, R5, 0x20, RZ, 0xfc, !PT ;  /* 0x0000002005077812 */ /* 0x000fe200078efcff */
[----:B------:R-:W-:Y:S01]  /*0130*/  IMAD.MOV.U32 R0, RZ, RZ, RZ ;  /* 0x000000ffff007224 */ /* 0x000fe200078e00ff */
[----:B------:R-:W-:Y:S01]  /*0140*/  ISETP.LT.AND P1, PT, R6, 0x10000, !P0 ;  /* 0x000100000600780c */ /* 0x000fe20004721270 */
[----:B------:R-:W-:Y:S01]  /*0150*/  VIADD R11, R29, 0x90 ;  /* 0x000000901d0b7836 */ /* 0x000fe20000000000 */
[----:B------:R-:W-:Y:S01]  /*0160*/  LOP3.LUT R8, R5, 0x30, RZ, 0xfc, !PT ;  /* 0x0000003005087812 */ /* 0x000fe200078efcff */
[----:B------:R-:W-:Y:S01]  /*0170*/  VIADD R17, R29, 0x120 ;  /* 0x000001201d117836 */ /* 0x000fe20000000000 */
[----:B------:R-:W-:Y:S01]  /*0180*/  ISETP.LT.AND P3, PT, R7, 0x10000, !P0 ;  /* 0x000100000700780c */ /* 0x000fe20004761270 */
[----:B----4-:R-:W-:Y:S01]  /*0190*/  IMAD.WIDE R10, R11, 0x4, R12 ;  /* 0x000000040b0a7825 */ /* 0x010fe200078e020c */
[----:B------:R-:W-:-:S02]  /*01a0*/  LOP3.LUT R6, R5, 0x40, RZ, 0xfc, !PT ;  /* 0x0000004005067812 */ /* 0x000fc400078efcff */
[----:B------:R-:W-:Y:S01]  /*01b0*/  ISETP.LT.AND P2, PT, R8, 0x10000, !P0 ;  /* 0x000100000800780c */ /* 0x000fe20004741270 */
[----:B------:R-:W-:Y:S01]  /*01c0*/  VIADD R19, R29, 0x1b0 ;  /* 0x000001b01d137836 */ /* 0x000fe20000000000 */
[----:B------:R-:W-:Y:S01]  /*01d0*/  LOP3.LUT R7, R5, 0x50, RZ, 0xfc, !PT ;  /* 0x0000005005077812 */ /* 0x000fe200078efcff */
[--C-:B------:R-:W-:Y:S01]  /*01e0*/  IMAD.WIDE R16, R17, 0x4, R12.reuse ;  /* 0x0000000411107825 */ /* 0x100fe200078e020c */
[----:B------:R-:W-:Y:S01]  /*01f0*/  LOP3.LUT R8, R5, 0x60, RZ, 0xfc, !PT ;  /* 0x0000006005087812 */ /* 0x000fe200078efcff */
[----:B------:R1:W2:Y:S01]  /*0200*/  @P1 LDG.E.EL R0, desc[UR6][R10.64] ;  /* 0x000000060a001981 */ /* 0x0002a2000c2e1900 */
[----:B------:R-:W-:Y:S01]  /*0210*/  ISETP.LT.AND P6, PT, R6, 0x10000, !P0 ;  /* 0x000100000600780c */ /* 0x000fe200047c1270 */
[----:B------:R-:W-:Y:S01]  /*0220*/  IMAD.MOV.U32 R6, RZ, RZ, RZ ;  /* 0x000000ffff067224 */ /* 0x000fe200078e00ff */
[----:B------:R-:W-:Y:S01]  /*0230*/  ISETP.LT.AND P5, PT, R7, 0x10000, !P0 ;  /* 0x000100000700780c */ /* 0x000fe200047a1270 */
[----:B------:R-:W-:Y:S01]  /*0240*/  VIADD R9, R29, 0x240 ;  /* 0x000002401d097836 */ /* 0x000fe20000000000 */
[----:B------:R-:W-:Y:S01]  /*0250*/  ISETP.LT.AND P4, PT, R8, 0x10000, !P0 ;  /* 0x000100000800780c */ /* 0x000fe20004781270 */
[----:B------:R-:W-:Y:S01]  /*0260*/  IMAD.WIDE R18, R19, 0x4, R12 ;  /* 0x0000000413127825 */ /* 0x000fe200078e020c */
[C---:B------:R-:W-:Y:S01]  /*0270*/  LOP3.LUT R7, R5.reuse, 0x70, RZ, 0xfc, !PT ;  /* 0x0000007005077812 */ /* 0x040fe200078efcff */
[----:B------:R3:W4:Y:S01]  /*0280*/  @P3 LDG.E.EL R6, desc[UR6][R16.64] ;  /* 0x0000000610063981 */ /* 0x000722000c2e1900 */
[----:B------:R-:W-:Y:S01]  /*0290*/  LOP3.LUT R8, R5, 0x80, RZ, 0xfc, !PT ;  /* 0x0000008005087812 */ /* 0x000fe200078efcff */
[----:B------:R-:W-:Y:S01]  /*02a0*/  VIADD R15, R29, 0x2d0 ;  /* 0x000002d01d0f7836 */ /* 0x000fe20000000000 */
[----:B------:R-:W-:-:S02]  /*02b0*/  ISETP.LT.AND P1, PT, R7, 0x10000, !P0 ;  /* 0x000100000700780c */ /* 0x000fc40004721270 */
[----:B------:R-:W-:Y:S02]  /*02c0*/  CS2R R22, SRZ ;  /* 0x0000000000167805 */ /* 0x000fe4000001ff00 */
[----:B------:R-:W-:Y:S01]  /*02d0*/  ISETP.LT.AND P3, PT, R8, 0x10000, !P0 ;  /* 0x000100000800780c */ /* 0x000fe20004761270 */
[--C-:B------:R-:W-:Y:S01]  /*02e0*/  IMAD.WIDE R8, R9, 0x4, R12.reuse ;  /* 0x0000000409087825 */ /* 0x100fe200078e020c */
[C---:B------:R-:W-:Y:S01]  /*02f0*/  LOP3.LUT R7, R5.reuse, 0x90, RZ, 0xfc, !PT ;  /* 0x0000009005077812 */ /* 0x040fe200078efcff */
[----:B------:R5:W4:Y:S01]  /*0300*/  @P2 LDG.E.EL R25, desc[UR6][R18.64] ;  /* 0x0000000612192981 */ /* 0x000b22000c2e1900 */
[----:B-1----:R-:W-:Y:S01]  /*0310*/  LOP3.LUT R10, R5, 0xa0, RZ, 0xfc, !PT ;  /* 0x000000a0050a7812 */ /* 0x002fe200078efcff */
[----:B------:R-:W-:Y:S01]  /*0320*/  IMAD.WIDE R14, R15, 0x4, R12 ;  /* 0x000000040f0e7825 */ /* 0x000fe200078e020c */
[----:B------:R-:W-:Y:S01]  /*0330*/  ISETP.LT.AND P2, PT, R7, 0x10000, !P0 ;  /* 0x000100000700780c */ /* 0x000fe20004741270 */
[----:B------:R-:W4:Y:S01]  /*0340*/  @P6 LDG.E.EL R24, desc[UR6][R8.64] ;  /* 0x0000000608186981 */ /* 0x000f22000c2e1900 */
[----:B------:R-:W-:Y:S01]  /*0350*/  LOP3.LUT R7, R5, 0xb0, RZ, 0xfc, !PT ;  /* 0x000000b005077812 */ /* 0x000fe200078efcff */
[----:B------:R-:W-:-:S02]  /*0360*/  VIADD R21, R29, 0x480 ;  /* 0x000004801d157836 */ /* 0x000fc40000000000 */
[C---:B---3--:R-:W-:Y:S02]  /*0370*/  VIADD R17, R29.reuse, 0x3f0 ;  /* 0x000003f01d117836 */ /* 0x048fe40000000000 */
[----:B-----5:R-:W-:Y:S01]  /*0380*/  VIADD R19, R29, 0x360 ;  /* 0x000003601d137836 */ /* 0x020fe20000000000 */
[----:B------:R-:W-:Y:S01]  /*0390*/  ISETP.LT.AND P6, PT, R10, 0x10000, !P0 ;  /* 0x000100000a00780c */ /* 0x000fe200047c1270 */
[----:B------:R1:W3:Y:S01]  /*03a0*/  @P5 LDG.E.EL R23, desc[UR6][R14.64] ;  /* 0x000000060e175981 */ /* 0x0002e2000c2e1900 */
[----:B------:R-:W-:Y:S01]  /*03b0*/  CS2R R10, SRZ ;  /* 0x00000000000a7805 */ /* 0x000fe2000001ff00 */
[--C-:B------:R-:W-:Y:S01]  /*03c0*/  IMAD.WIDE R18, R19, 0x4, R12.reuse ;  /* 0x0000000413127825 */ /* 0x100fe200078e020c */
[----:B------:R-:W-:Y:S02]  /*03d0*/  ISETP.LT.AND P5, PT, R7, 0x10000, !P0 ;  /* 0x000100000700780c */ /* 0x000fe400047a1270 */
[----:B------:R-:W-:Y:S01]  /*03e0*/  LOP3.LUT R7, R5, 0xc0, RZ, 0xfc, !PT ;  /* 0x000000c005077812 */ /* 0x000fe200078efcff */
[--C-:B------:R-:W-:Y:S01]  /*03f0*/  IMAD.WIDE R16, R17, 0x4, R12.reuse ;  /* 0x0000000411107825 */ /* 0x100fe200078e020c */
[----:B------:R-:W5:Y:S03]  /*0400*/  @P4 LDG.E.EL R22, desc[UR6][R18.64] ;  /* 0x0000000612164981 */ /* 0x000f66000c2e1900 */
[----:B-1----:R-:W-:Y:S01]  /*0410*/  IMAD.WIDE R14, R21, 0x4, R12 ;  /* 0x00000004150e7825 */ /* 0x002fe200078e020c */
[----:B------:R1:W5:Y:S03]  /*0420*/  @P1 LDG.E.EL R11, desc[UR6][R16.64] ;  /* 0x00000006100b1981 */ /* 0x000366000c2e1900 */
[----:B------:R-:W-:-:S02]  /*0430*/  VIADD R21, R29, 0x510 ;  /* 0x000005101d157836 */ /* 0x000fc40000000000 */
[----:B------:R-:W-:Y:S01]  /*0440*/  IMAD.MOV.U32 R9, RZ, RZ, RZ ;  /* 0x000000ffff097224 */ /* 0x000fe200078e00ff */
[----:B------:R-:W-:Y:S01]  /*0450*/  ISETP.LT.AND P4, PT, R7, 0x10000, !P0 ;  /* 0x000100000700780c */ /* 0x000fe20004781270 */
[----:B------:R-:W-:Y:S01]  /*0460*/  IMAD.WIDE R20, R21, 0x4, R12 ;  /* 0x0000000415147825 */ /* 0x000fe200078e020c */
[C---:B------:R-:W-:Y:S01]  /*0470*/  LOP3.LUT R7, R5.reuse, 0xd0, RZ, 0xfc, !PT ;  /* 0x000000d005077812 */ /* 0x040fe200078efcff */
[----:B------:R1:W5:Y:S01]  /*0480*/  @P3 LDG.E.EL R10, desc[UR6][R14.64] ;  /* 0x000000060e0a3981 */ /* 0x000362000c2e1900 */
[C---:B------:R-:W-:Y:S02]  /*0490*/  ISETP.LT.AND P1, PT, R5.reuse, 0x10000, !P0 ;  /* 0x000100000500780c */ /* 0x040fe40004721270 */
[C---:B------:R-:W-:Y:S01]  /*04a0*/  LOP3.LUT R8, R5.reuse, 0xe0, RZ, 0xfc, !PT ;  /* 0x000000e005087812 */ /* 0x040fe200078efcff */
[----:B------:R1:W5:Y:S01]  /*04b0*/  @P2 LDG.E.EL R9, desc[UR6][R20.64] ;  /* 0x0000000614092981 */ /* 0x000362000c2e1900 */
[----:B------:R-:W-:Y:S01]  /*04c0*/  LOP3.LUT R5, R5, 0xf0, RZ, 0xfc, !PT ;  /* 0x000000f005057812 */ /* 0x000fe200078efcff */
[----:B-1----:R-:W-:Y:S01]  /*04d0*/  VIADD R17, R29, 0x630 ;  /* 0x000006301d117836 */ /* 0x002fe20000000000 */
[----:B------:R-:W-:-:S02]  /*04e0*/  ISETP.LT.AND P3, PT, R7, 0x10000, !P0 ;  /* 0x000100000700780c */ /* 0x000fc40004761270 */
[----:B------:R-:W-:Y:S01]  /*04f0*/  ISETP.LT.AND P2, PT, R8, 0x10000, !P0 ;  /* 0x000100000800780c */ /* 0x000fe20004741270 */
[----:B------:R-:W-:Y:S01]  /*0500*/  VIADD R15, R29, 0x5a0 ;  /* 0x000005a01d0f7836 */ /* 0x000fe20000000000 */
[----:B------:R-:W-:Y:S01]  /*0510*/  ISETP.LT.AND P0, PT, R5, 0x10000, !P0 ;  /* 0x000100000500780c */ /* 0x000fe20004701270 */
[----:B------:R-:W-:Y:S02]  /*0520*/  IMAD.MOV.U32 R5, RZ, RZ, RZ ;  /* 0x000000ffff057224 */ /* 0x000fe400078e00ff */
[----:B------:R-:W-:-:S04]  /*0530*/  IMAD.WIDE R16, R17, 0x4, R12 ;  /* 0x0000000411107825 */ /* 0x000fc800078e020c */
[----:B------:R-:W-:Y:S01]  /*0540*/  IMAD.MOV.U32 R8, RZ, RZ, RZ ;  /* 0x000000ffff087224 */ /* 0x000fe200078e00ff */
[----:B------:R1:W5:Y:S01]  /*0550*/  @P5 LDG.E.EL R5, desc[UR6][R16.64] ;  /* 0x0000000610055981 */ /* 0x000362000c2e1900 */
[----:B------:R-:W-:-:S04]  /*0560*/  IMAD.WIDE R14, R15, 0x4, R12 ;  /* 0x000000040f0e7825 */ /* 0x000fc800078e020c */
[C---:B0-----:R-:W-:Y:S01]  /*0570*/  VIADD R19, R29.reuse, 0x6c0 ;  /* 0x000006c01d137836 */ /* 0x041fe20000000000 */
[----:B------:R0:W5:Y:S01]  /*0580*/  @P6 LDG.E.EL R8, desc[UR6][R14.64] ;  /* 0x000000060e086981 */ /* 0x000162000c2e1900 */
[C---:B------:R-:W-:Y:S02]  /*0590*/  VIADD R27, R29.reuse, 0x750 ;  /* 0x000007501d1b7836 */ /* 0x040fe40000000000 */
[C---:B------:R-:W-:Y:S02]  /*05a0*/  VIADD R21, R29.reuse, 0x7e0 ;  /* 0x000007e01d157836 */ /* 0x040fe40000000000 */
[----:B-1----:R-:W-:Y:S02]  /*05b0*/  VIADD R17, R29, 0x870 ;  /* 0x000008701d117836 */ /* 0x002fe40000000000 */
[----:B------:R-:W-:-:S04]  /*05c0*/  IMAD.WIDE R18, R19, 0x4, R12 ;  /* 0x0000000413127825 */ /* 0x000fc800078e020c */
[----:B------:R-:W-:-:S04]  /*05d0*/  IMAD.WIDE R26, R27, 0x4, R12 ;  /* 0x000000041b1a7825 */ /* 0x000fc800078e020c */
[----:B------:R-:W-:-:S04]  /*05e0*/  IMAD.WIDE R20, R21, 0x4, R12 ;  /* 0x0000000415147825 */ /* 0x000fc800078e020c */
[----:B0-----:R-:W-:-:S04]  /*05f0*/  IMAD.WIDE R14, R29, 0x4, R12 ;  /* 0x000000041d0e7825 */ /* 0x001fc800078e020c */
[----:B------:R-:W-:-:S04]  /*0600*/  IMAD.WIDE R12, R17, 0x4, R12 ;  /* 0x00000004110c7825 */ /* 0x000fc800078e020c */
[----:B------:R-:W-:Y:S02]  /*0610*/  IMAD.MOV.U32 R7, RZ, RZ, RZ ;  /* 0x000000ffff077224 */ /* 0x000fe400078e00ff */
[----:B------:R-:W-:Y:S02]  /*0620*/  IMAD.MOV.U32 R28, RZ, RZ, RZ ;  /* 0x000000ffff1c7224 */ /* 0x000fe400078e00ff */
[----:B------:R-:W-:Y:S02]  /*0630*/  IMAD.MOV.U32 R16, RZ, RZ, RZ ;  /* 0x000000ffff107224 */ /* 0x000fe400078e00ff */
[----:B------:R-:W-:Y:S01]  /*0640*/  IMAD.MOV.U32 R29, RZ, RZ, RZ ;  /* 0x000000ffff1d7224 */ /* 0x000fe200078e00ff */
[----:B------:R0:W5:Y:S01]  /*0650*/  @P4 LDG.E.EL R7, desc[UR6][R18.64] ;  /* 0x0000000612074981 */ /* 0x000162000c2e1900 */
[----:B------:R-:W-:-:S03]  /*0660*/  IMAD.MOV.U32 R17, RZ, RZ, RZ ;  /* 0x000000ffff117224 */ /* 0x000fc600078e00ff */
[----:B------:R-:W5:Y:S04]  /*0670*/  @P3 LDG.E.EL R28, desc[UR6][R26.64] ;  /* 0x000000061a1c3981 */ /* 0x000f68000c2e1900 */
[----:B------:R-:W5:Y:S04]  /*0680*/  @P2 LDG.E.EL R16, desc[UR6][R20.64] ;  /* 0x0000000614102981 */ /* 0x000f68000c2e1900 */
[----:B------:R-:W5:Y:S04]  /*0690*/  @P1 LDG.E.EL R29, desc[UR6][R14.64] ;  /* 0x000000060e1d1981 */ /* 0x000f68000c2e1900 */
[----:B------:R1:W5:Y:S01]  /*06a0*/  @P0 LDG.E.EL R17, desc[UR6][R12.64] ;  /* 0x000000060c110981 */ /* 0x000362000c2e1900 */
[----:B0-----:R-:W0:Y:S01]  /*06b0*/  S2R R18, SR_TID.X ;  /* 0x0000000000127919 */ /* 0x001e220000002100 */
[----:B------:R-:W0:Y:S01]  /*06c0*/  S2UR UR5, SR_CgaCtaId ;  /* 0x00000000000579c3 */ /* 0x000e220000008800 */
[----:B------:R-:W-:Y:S01]  /*06d0*/  UMOV UR4, 0x400 ;  /* 0x0000040000047882 */ /* 0x000fe20000000000 */
[----:B-1----:R-:W-:Y:S01]  /*06e0*/  IMAD.SHL.U32 R12, R3, 0x4, RZ ;  /* 0x00000004030c7824 */ /* 0x002fe200078e00ff */
[----:B0-----:R-:W-:Y:S01]  /*06f0*/  UPRMT UR4, UR5, 0x654, UR4 ;  /* 0x0000065405047896 */ /* 0x001fe20008000004 */
[----:B------:R-:W-:Y:S01]  /*0700*/  IMAD.SHL.U32 R19, R18, 0x100, RZ ;  /* 0x0000010012137824 */ /* 0x000fe200078e00ff */
[----:B------:R-:W-:-:S04]  /*0710*/  SHF.R.U32.HI R26, RZ, 0x4, R18 ;  /* 0x00000004ff1a7819 */ /* 0x000fc80000011612 */
[----:B------:R-:W-:Y:S02]  /*0720*/  SGXT.U32 R20, R26, 0x4 ;  /* 0x000000041a14781a */ /* 0x000fe40000000000 */
[----:B------:R-:W-:-:S04]  /*0730*/  LOP3.LUT R19, R19, 0xf00, RZ, 0xc0, !PT ;  /* 0x00000f0013137812 */ /* 0x000fc800078ec0ff */
[C---:B------:R-:W-:Y:S02]  /*0740*/  LOP3.LUT R20, R19.reuse, R20, RZ, 0xfc, !PT ;  /* 0x0000001413147212 */ /* 0x040fe400078efcff */
[----:B------:R-:W-:-:S05]  /*0750*/  LEA.HI R19, R19, UR4, RZ, 0x1c ;  /* 0x0000000413137c11 */ /* 0x000fca000f8fe0ff */
[----:B------:R-:W-:Y:S01]  /*0760*/  IMAD R20, R20, 0x4, R19 ;  /* 0x0000000414147824 */ /* 0x000fe200078e0213 */
[----:B------:R-:W-:Y:S02]  /*0770*/  LOP3.LUT R13, R12, 0xfc, RZ, 0xc0, !PT ;  /* 0x000000fc0c0d7812 */ /* 0x000fe400078ec0ff */
[----:B------:R-:W-:-:S04]  /*0780*/  SHF.R.U32.HI R12, RZ, 0x2, R18 ;  /* 0x00000002ff0c7819 */ /* 0x000fc80000011612 */
[----:B------:R-:W-:Y:S02]  /*0790*/  LOP3.LUT R12, R12, 0x30, RZ, 0xc0, !PT ;  /* 0x000000300c0c7812 */ /* 0x000fe400078ec0ff */
[----:B------:R-:W-:Y:S02]  /*07a0*/  PRMT R4, R13, 0x6540, R4 ;  /* 0x000065400d047816 */ /* 0x000fe40000000004 */
[----:B------:R-:W-:-:S04]  /*07b0*/  SHF.R.U32.HI R3, RZ, 0x6, R3 ;  /* 0x00000006ff037819 */ /* 0x000fc80000011603 */
[----:B------:R-:W-:Y:S02]  /*07c0*/  SGXT.U32 R3, R3, 0x2 ;  /* 0x000000020303781a */ /* 0x000fe40000000000 */
[----:B------:R-:W-:-:S04]  /*07d0*/  ISETP.GE.AND P0, PT, R4, 0x10000, PT ;  /* 0x000100000400780c */ /* 0x000fc80003f06270 */
[----:B------:R-:W-:Y:S01]  /*07e0*/  ISETP.LT.AND P3, PT, R2, RZ, !P0 ;  /* 0x000000ff0200720c */ /* 0x000fe20004761270 */
[----:B--2---:R0:W-:Y:S04]  /*07f0*/  STS [R20+0x40], R0 ;  /* 0x0000400014007388 */ /* 0x0041e80000000800 */
[----:B----4-:R-:W-:Y:S04]  /*0800*/  STS [R20+0x80], R6 ;  /* 0x0000800614007388 */ /* 0x010fe80000000800 */
[----:B------:R-:W-:Y:S04]  /*0810*/  STS [R20+0xc0], R25 ;  /* 0x0000c01914007388 */ /* 0x000fe80000000800 */
[----:B------:R-:W-:Y:S04]  /*0820*/  STS [R20+0x100], R24 ;  /* 0x0001001814007388 */ /* 0x000fe80000000800 */
[----:B---3--:R-:W-:Y:S04]  /*0830*/  STS [R20+0x140], R23 ;  /* 0x0001401714007388 */ /* 0x008fe80000000800 */
[----:B-----5:R1:W-:Y:S04]  /*0840*/  STS [R20+0x180], R22 ;  /* 0x0001801614007388 */ /* 0x0203e80000000800 */
[----:B------:R2:W-:Y:S04]  /*0850*/  STS [R20+0x1c0], R11 ;  /* 0x0001c00b14007388 */ /* 0x0005e80000000800 */
[----:B------:R-:W-:Y:S04]  /*0860*/  STS [R20+0x200], R10 ;  /* 0x0002000a14007388 */ /* 0x000fe80000000800 */
[----:B------:R-:W-:Y:S01]  /*0870*/  STS [R20+0x240], R9 ;  /* 0x0002400914007388 */ /* 0x000fe20000000800 */
[----:B0-----:R-:W-:Y:S01]  /*0880*/  IMAD.SHL.U32 R0, R18, 0x4, RZ ;  /* 0x0000000412007824 */ /* 0x001fe200078e00ff */
[----:B-1----:R-:W0:Y:S02]  /*0890*/  LDC.64 R22, c[0x0][0x218] ;  /* 0x00008600ff167b82 */ /* 0x002e240000000a00 */
[----:B------:R1:W-:Y:S04]  /*08a0*/  STS [R20+0x2c0], R5 ;  /* 0x0002c00514007388 */ /* 0x0003e80000000800 */
[----:B------:R-:W-:Y:S01]  /*08b0*/  STS [R20+0x280], R8 ;  /* 0x0002800814007388 */ /* 0x000fe20000000800 */
[----:B------:R-:W-:Y:S01]  /*08c0*/  LOP3.LUT R0, R0, 0x3fc, RZ, 0xc0, !PT ;  /* 0x000003fc00007812 */ /* 0x000fe200078ec0ff */
[----:B--2---:R-:W-:-:S03]  /*08d0*/  VIADD R11, R12, UR4 ;  /* 0x000000040c0b7c36 */ /* 0x004fc60008000000 */
[C---:B-1----:R-:W-:Y:S01]  /*08e0*/  LOP3.LUT R5, R0.reuse, 0x400, RZ, 0xfc, !PT ;  /* 0x0000040000057812 */ /* 0x042fe200078efcff */
[----:B------:R-:W-:-:S03]  /*08f0*/  IMAD R11, R0, 0x4, R11 ;  /* 0x00000004000b7824 */ /* 0x000fc600078e020b */
[----:B------:R-:W-:Y:S01]  /*0900*/  SHF.R.U32.HI R6, RZ, 0x4, R5 ;  /* 0x00000004ff067819 */ /* 0x000fe20000011605 */
[----:B------:R1:W-:Y:S04]  /*0910*/  STS [R20+0x300], R7 ;  /* 0x0003000714007388 */ /* 0x0003e80000000800 */
[----:B------:R-:W-:Y:S04]  /*0920*/  STS [R20+0x340], R28 ;  /* 0x0003401c14007388 */ /* 0x000fe80000000800 */
[----:B------:R-:W-:Y:S04]  /*0930*/  STS [R20+0x380], R16 ;  /* 0x0003801014007388 */ /* 0x000fe80000000800 */
[----:B------:R-:W-:Y:S04]  /*0940*/  STS [R20], R29 ;  /* 0x0000001d14007388 */ /* 0x000fe80000000800 */
[----:B------:R0:W-:Y:S01]  /*0950*/  STS [R20+0x3c0], R17 ;  /* 0x0003c01114007388 */ /* 0x0001e20000000800 */
[----:B------:R-:W-:Y:S01]  /*0960*/  BAR.SYNC.DEFER_BLOCKING 0x0 ;  /* 0x0000000000007b1d */ /* 0x000fe20000010000 */
[----:B-1----:R-:W-:-:S02]  /*0970*/  LOP3.LUT R7, R0, 0x800, RZ, 0xfc, !PT ;  /* 0x0000080000077812 */ /* 0x002fc400078efcff */
[----:B------:R-:W-:Y:S02]  /*0980*/  LOP3.LUT R8, R0, 0xc00, RZ, 0xfc, !PT ;  /* 0x00000c0000087812 */ /* 0x000fe400078efcff */
[----:B------:R-:W-:Y:S02]  /*0990*/  LOP3.LUT R6, R6, 0x70, RZ, 0xc0, !PT ;  /* 0x0000007006067812 */ /* 0x000fe400078ec0ff */
[----:B------:R-:W-:Y:S02]  /*09a0*/  SHF.R.S32.HI R5, RZ, 0x1f, R4 ;  /* 0x0000001fff057819 */ /* 0x000fe40000011404 */
[----:B------:R-:W-:Y:S02]  /*09b0*/  SHF.R.U32.HI R7, RZ, 0x4, R7 ;  /* 0x00000004ff077819 */ /* 0x000fe40000011607 */
[----:B------:R-:W-:Y:S01]  /*09c0*/  SHF.R.U32.HI R8, RZ, 0x4, R8 ;  /* 0x00000004ff087819 */ /* 0x000fe20000011608 */
[----:B------:R-:W-:Y:S01]  /*09d0*/  VIADD R9, R6, UR4 ;  /* 0x0000000406097c36 */ /* 0x000fe20008000000 */
[----:B------:R-:W-:-:S02]  /*09e0*/  LEA.HI R5, R5, R4, RZ, 0x8 ;  /* 0x0000000405057211 */ /* 0x000fc400078f40ff */
[----:B------:R-:W-:Y:S01]  /*09f0*/  LOP3.LUT R6, R7, 0xb0, RZ, 0xc0, !PT ;  /* 0x000000b007067812 */ /* 0x000fe200078ec0ff */
[----:B------:R-:W1:Y:S01]  /*0a00*/  LDS.128 R16, [R11] ;  /* 0x000000000b107984 */ /* 0x000e620000000c00 */
[----:B------:R-:W-:Y:S01]  /*0a10*/  LOP3.LUT R8, R8, 0xf0, RZ, 0xc0, !PT ;  /* 0x000000f008087812 */ /* 0x000fe200078ec0ff */
[----:B------:R-:W-:Y:S01]  /*0a20*/  IMAD R12, R0, 0x4, R9 ;  /* 0x00000004000c7824 */ /* 0x000fe200078e0209 */
[----:B------:R-:W-:Y:S02]  /*0a30*/  LOP3.LUT R7, R5, 0xffffff00, RZ, 0xc0, !PT ;  /* 0xffffff0005077812 */ /* 0x000fe400078ec0ff */
[----:B------:R-:W-:Y:S01]  /*0a40*/  SHF.R.S32.HI R24, RZ, 0x8, R5 ;  /* 0x00000008ff187819 */ /* 0x000fe20000011405 */
[----:B------:R-:W-:Y:S02]  /*0a50*/  VIADD R5, R6, UR4 ;  /* 0x0000000406057c36 */ /* 0x000fe40008000000 */
[----:B------:R-:W-:Y:S01]  /*0a60*/  VIADD R9, R8, UR4 ;  /* 0x0000000408097c36 */ /* 0x000fe20008000000 */
[----:B------:R-:W2:Y:S01]  /*0a70*/  LDS.128 R12, [R12+0x1000] ;  /* 0x001000000c0c7984 */ /* 0x000ea20000000c00 */
[----:B------:R-:W-:-:S02]  /*0a80*/  IMAD R8, R0, 0x4, R5 ;  /* 0x0000000400087824 */ /* 0x000fc400078e0205 */
[----:B------:R-:W-:Y:S02]  /*0a90*/  IMAD.IADD R7, R4, 0x1, -R7 ;  /* 0x0000000104077824 */ /* 0x000fe400078e0a07 */
[----:B------:R-:W-:Y:S01]  /*0aa0*/  IMAD R5, R0, 0x4, R9 ;  /* 0x0000000400057824 */ /* 0x000fe200078e0209 */
[----:B------:R-:W-:Y:S01]  /*0ab0*/  LOP3.LUT R25, R2, R3, RZ, 0xfc, !PT ;  /* 0x0000000302197212 */ /* 0x000fe200078efcff */
[----:B------:R-:W-:Y:S01]  /*0ac0*/  IMAD R24, R24, 0x900, R7 ;  /* 0x0000090018187824 */ /* 0x000fe200078e0207 */
[----:B------:R-:W3:Y:S04]  /*0ad0*/  LDS.128 R8, [R8+0x2000] ;  /* 0x0020000008087984 */ /* 0x000ee80000000c00 */
[----:B------:R-:W4:Y:S01]  /*0ae0*/  LDS.128 R4, [R5+0x3000] ;  /* 0x0030000005047984 */ /* 0x000f220000000c00 */
[C---:B------:R-:W-:Y:S01]  /*0af0*/  ISETP.LT.AND P1, PT, R25.reuse, 0x9, !P0 ;  /* 0x000000091900780c */ /* 0x040fe20004721270 */
[----:B------:R-:W-:-:S04]  /*0b00*/  IMAD R3, R25, 0x100, R24 ;  /* 0x0000010019037824 */ /* 0x000fc800078e0218 */
[----:B0-----:R-:W-:Y:S01]  /*0b10*/  IMAD.WIDE R20, R3, 0x4, R22 ;  /* 0x0000000403147825 */ /* 0x001fe200078e0216 */
[C---:B------:R-:W-:Y:S02]  /*0b20*/  LOP3.LUT R27, R25.reuse, 0x4, RZ, 0xfc, !PT ;  /* 0x00000004191b7812 */ /* 0x040fe400078efcff */
[----:B------:R-:W-:-:S05]  /*0b30*/  LOP3.LUT R25, R25, 0x8, RZ, 0xfc, !PT ;  /* 0x0000000819197812 */ /* 0x000fca00078efcff */
[----:B-1----:R0:W-:Y:S01]  /*0b40*/  @P1 STG.E.128 desc[UR6][R20.64], R16 ;  /* 0x0000001014001986 */ /* 0x0021e2000c101d06 */
[----:B------:R-:W-:Y:S02]  /*0b50*/  ISETP.LT.AND P2, PT, R27, 0x9, !P0 ;  /* 0x000000091b00780c */ /* 0x000fe40004741270 */
[----:B------:R-:W-:Y:S01]  /*0b60*/  ISETP.LT.AND P0, PT, R25, 0x9, !P0 ;  /* 0x000000091900780c */ /* 0x000fe20004701270 */
[--C-:B------:R-:W-:Y:S01]  /*0b70*/  IMAD R0, R27, 0x100, R24.reuse ;  /* 0x000001001b007824 */ /* 0x100fe200078e0218 */
[----:B0-----:R-:W0:Y:S01]  /*0b80*/  LDC.64 R20, c[0x0][0x220] ;  /* 0x00008800ff147b82 */ /* 0x001e220000000a00 */
[----:B------:R-:W-:Y:S02]  /*0b90*/  IMAD R2, R25, 0x100, R24 ;  /* 0x0000010019027824 */ /* 0x000fe400078e0218 */
[----:B------:R-:W-:Y:S02]  /*0ba0*/  VIADD R27, R3, 0xc00 ;  /* 0x00000c00031b7836 */ /* 0x000fe40000000000 */
[----:B------:R-:W-:-:S04]  /*0bb0*/  IMAD.WIDE R28, R0, 0x4, R22 ;  /* 0x00000004001c7825 */ /* 0x000fc800078e0216 */
[--C-:B------:R-:W-:Y:S01]  /*0bc0*/  IMAD.WIDE R24, R2, 0x4, R22.reuse ;  /* 0x0000000402187825 */ /* 0x100fe200078e0216 */
[----:B--2---:R-:W-:Y:S03]  /*0bd0*/  @P2 STG.E.128 desc[UR6][R28.64], R12 ;  /* 0x0000000c1c002986 */ /* 0x004fe6000c101d06 */
[----:B------:R-:W-:Y:S01]  /*0be0*/  IMAD.WIDE R22, R27, 0x4, R22 ;  /* 0x000000041b167825 */ /* 0x000fe200078e0216 */
[----:B---3--:R0:W-:Y:S04]  /*0bf0*/  @P0 STG.E.128 desc[UR6][R24.64], R8 ;  /* 0x0000000818000986 */ /* 0x0081e8000c101d06 */
[----:B----4-:R1:W-:Y:S01]  /*0c00*/  @P3 STG.E.128 desc[UR6][R22.64], R4 ;  /* 0x0000000416003986 */ /* 0x0103e2000c101d06 */
[----:B0-----:R-:W-:-:S04]  /*0c10*/  IMAD.WIDE R24, R0, 0x4, R20 ;  /* 0x0000000400187825 */ /* 0x001fc800078e0214 */
[----:B-1----:R-:W-:-:S04]  /*0c20*/  IMAD.WIDE R22, R3, 0x4, R20 ;  /* 0x0000000403167825 */ /* 0x002fc800078e0214 */
[--C-:B------:R-:W-:Y:S01]  /*0c30*/  IMAD.WIDE R2, R2, 0x4, R20.reuse ;  /* 0x0000000402027825 */ /* 0x100fe200078e0214 */
[----:B------:R0:W-:Y:S04]  /*0c40*/  @P1 STG.E.128 desc[UR6][R22.64], R16 ;  /* 0x0000001016001986 */ /* 0x0001e8000c101d06 */
[----:B------:R0:W-:Y:S01]  /*0c50*/  @P2 STG.E.128 desc[UR6][R24.64], R12 ;  /* 0x0000000c18002986 */ /* 0x0001e2000c101d06 */
[----:B------:R-:W-:-:S03]  /*0c60*/  IMAD.WIDE R20, R27, 0x4, R20 ;  /* 0x000000041b147825 */ /* 0x000fc600078e0214 */
[----:B------:R0:W-:Y:S02]  /*0c70*/  @P0 STG.E.128 desc[UR6][R2.64], R8 ;  /* 0x0000000802000986 */ /* 0x0001e4000c101d06 */
[----:B0-----:R-:W-:Y:S05]  /*0c80*/  @!P3 EXIT ;  /* 0x000000000000b94d */ /* 0x001fea0003800000 */
[----:B------:R-:W-:Y:S01]  /*0c90*/  STG.E.128 desc[UR6][R20.64], R4 ;  /* 0x0000000414007986 */ /* 0x000fe2000c101d06 */
[----:B------:R-:W-:Y:S05]  /*0ca0*/  EXIT ;  /* 0x000000000000794d */ /* 0x000fea0003800000 */
.L_x_0:
[----:B------:R-:W-:-:S00]  /*0cb0*/  BRA `(.L_x_0) ;  /* 0xfffffffc00fc7947 */ /* 0x000fc0000383ffff */
[----:B------:R-:W-:-:S00]  /*0cc0*/  NOP ;  /* 0x0000000000007918 */ /* 0x000fc00000000000 */
        /* <DEDUP_REMOVED lines=11> */
.L_x_1:


//--------------------- .nv.shared.triton_poi_fused_convolution_22 --------------------------
	.section	.nv.shared.triton_poi_fused_convolution_22,"aw",@nobits
	.sectionflags	@""
	.align	16
	.zero		1024


//--------------------- .nv.constant0.triton_poi_fused_convolution_22 --------------------------
	.section	.nv.constant0.triton_poi_fused_convolution_22,"a",@progbits
	.sectionflags	@""
	.align	4
.nv.constant0.triton_poi_fused_convolution_22:
	.zero		560
